//
// Generated by NVIDIA NVVM Compiler
//
// Compiler Build ID: CL-36424714
// Cuda compilation tools, release 13.0, V13.0.88
// Based on NVVM 20.0.0
//

.version 9.0
.target sm_100
.address_size 64

	// .globl	simple

.visible .entry simple(
	.param .u32 simple_param_0,
	.param .u32 simple_param_1,
	.param .f32 simple_param_2,
	.param .u64 simple_param_3
)
{
	.reg .pred 	%p<4>;
	.reg .b16 	%rs<3>;
	.reg .b32 	%r<13>;
	.reg .b64 	%rd<2>;

	ld.param.u32 	%r3, [simple_param_0];
	ld.param.u32 	%r4, [simple_param_1];
	ld.param.u64 	%rd1, [simple_param_3];
	mov.u32 	%r6, %ntid.x;
	mov.u32 	%r7, %ctaid.x;
	mov.u32 	%r8, %tid.x;
	mad.lo.s32 	%r1, %r6, %r7, %r8;
	mov.u32 	%r9, %ntid.y;
	mov.u32 	%r10, %ctaid.y;
	mov.u32 	%r11, %tid.y;
	mad.lo.s32 	%r12, %r9, %r10, %r11;
	setp.ge.s32 	%p1, %r1, %r3;
	setp.ge.s32 	%p2, %r12, %r4;
	or.pred  	%p3, %p1, %p2;
	@%p3 bra 	$L__BB0_2;
	mov.b16 	%rs1, 100;
	mov.b16 	%rs2, 255;
	sust.b.2d.v4.b8.trap 	[%rd1, {%r1, %r12}], {%rs2, %rs1, %rs1, %rs2};
$L__BB0_2:
	ret;

}


// ===== COMPILED SASS (sm_100) =====

	.target	sm_100

	.elftype	@"ET_EXEC"


//--------------------- .note.nv.tkinfo           --------------------------
	.section	.note.nv.tkinfo,"",@"SHT_NOTE"
	.sectionflags	@"SHF_NOTE_NV_TKINFO"
	.tkinfo
        /*0018*/ 	.word	0x00000002
        /*0030*/ 	.string	""
        /*0030*/ 	.string	"ptxas"
        /*0030*/ 	.string	"Cuda compilation tools, release 13.0, V13.0.88"
        /*0030*/ 	.string	"Build cuda_13.0.r13.0/compiler.36424714_0"
        /*0030*/ 	.string	"-arch sm_100 -m 64 "



//--------------------- .note.nv.cuinfo           --------------------------
	.section	.note.nv.cuinfo,"",@"SHT_NOTE"
	.sectionflags	@"SHF_NOTE_NV_CUINFO"
        /*0018*/ 	.short	0x0002
        /*001a*/ 	.short	0x0064
        /*001c*/ 	.short	0x0082
	.zero		2


//--------------------- .nv.info                  --------------------------
	.section	.nv.info,"",@"SHT_CUDA_INFO"
	.align	4


	//----- nvinfo : EIATTR_REGCOUNT
	.align		4
        /*0000*/ 	.byte	0x04, 0x2f
        /*0002*/ 	.short	(.L_1 - .L_0)
	.align		4
.L_0:
        /*0004*/ 	.word	index@(simple)
        /*0008*/ 	.word	0x00000008


	//----- nvinfo : EIATTR_FRAME_SIZE
	.align		4
.L_1:
        /*000c*/ 	.byte	0x04, 0x11
        /*000e*/ 	.short	(.L_3 - .L_2)
	.align		4
.L_2:
        /*0010*/ 	.word	index@(simple)
        /*0014*/ 	.word	0x00000000


	//----- nvinfo : EIATTR_MIN_STACK_SIZE
	.align		4
.L_3:
        /*0018*/ 	.byte	0x04, 0x12
        /*001a*/ 	.short	(.L_5 - .L_4)
	.align		4
.L_4:
        /*001c*/ 	.word	index@(simple)
        /*0020*/ 	.word	0x00000000
.L_5:


//--------------------- .nv.compat                --------------------------
	.section	.nv.compat,"",@"SHT_CUDA_COMPAT_INFO"
	.align	4
        /*0000*/ 	.byte	0x02, 0x09, 0x00, 0x00, 0x02, 0x02, 0x02, 0x00, 0x02, 0x05, 0x05, 0x00, 0x03, 0x07, 0x01, 0x01
        /*0010*/ 	.byte	0x02, 0x03, 0x00, 0x00, 0x02, 0x06, 0x01, 0x00, 0x04, 0x0b, 0x08, 0x00, 0x09, 0x00, 0x00, 0x00
        /*0020*/ 	.byte	0x00, 0x00, 0x00, 0x00


//--------------------- .nv.info.simple           --------------------------
	.section	.nv.info.simple,"",@"SHT_CUDA_INFO"
	.sectionflags	@""
	.align	4


	//----- nvinfo : EIATTR_CUDA_API_VERSION
	.align		4
        /*0000*/ 	.byte	0x04, 0x37
        /*0002*/ 	.short	(.L_7 - .L_6)
.L_6:
        /*0004*/ 	.word	0x00000082


	//----- nvinfo : EIATTR_KPARAM_INFO
	.align		4
.L_7:
        /*0008*/ 	.byte	0x04, 0x17
        /*000a*/ 	.short	(.L_9 - .L_8)
.L_8:
        /*000c*/ 	.word	0x00000000
        /*0010*/ 	.short	0x0003
        /*0012*/ 	.short	0x0010
        /*0014*/ 	.byte	0x00, 0xf0, 0x21, 0x00


	//----- nvinfo : EIATTR_KPARAM_INFO
	.align		4
.L_9:
        /*0018*/ 	.byte	0x04, 0x17
        /*001a*/ 	.short	(.L_11 - .L_10)
.L_10:
        /*001c*/ 	.word	0x00000000
        /*0020*/ 	.short	0x0002
        /*0022*/ 	.short	0x0008
        /*0024*/ 	.byte	0x00, 0xf0, 0x11, 0x00


	//----- nvinfo : EIATTR_KPARAM_INFO
	.align		4
.L_11:
        /*0028*/ 	.byte	0x04, 0x17
        /*002a*/ 	.short	(.L_13 - .L_12)
.L_12:
        /*002c*/ 	.word	0x00000000
        /*0030*/ 	.short	0x0001
        /*0032*/ 	.short	0x0004
        /*0034*/ 	.byte	0x00, 0xf0, 0x11, 0x00


	//----- nvinfo : EIATTR_KPARAM_INFO
	.align		4
.L_13:
        /*0038*/ 	.byte	0x04, 0x17
        /*003a*/ 	.short	(.L_15 - .L_14)
.L_14:
        /*003c*/ 	.word	0x00000000
        /*0040*/ 	.short	0x0000
        /*0042*/ 	.short	0x0000
        /*0044*/ 	.byte	0x00, 0xf0, 0x11, 0x00


	//----- nvinfo : EIATTR_SPARSE_MMA_MASK
	.align		4
.L_15:
        /*0048*/ 	.byte	0x03, 0x50
        /*004a*/ 	.short	0x0000


	//----- nvinfo : EIATTR_MAXREG_COUNT
	.align		4
        /*004c*/ 	.byte	0x03, 0x1b
        /*004e*/ 	.short	0x00ff


	//----- nvinfo : EIATTR_MERCURY_ISA_VERSION
	.align		4
        /*0050*/ 	.byte	0x03, 0x5f
        /*0052*/ 	.short	0x0101


	//----- nvinfo : EIATTR_VRC_CTA_INIT_COUNT
	.align		4
        /*0054*/ 	.byte	0x02, 0x4a
	.zero		1
	.zero		1


	//----- nvinfo : EIATTR_EXIT_INSTR_OFFSETS
	.align		4
        /*0058*/ 	.byte	0x04, 0x1c
        /*005a*/ 	.short	(.L_17 - .L_16)


	//   ....[0]....
.L_16:
        /*005c*/ 	.word	0x000000c0


	//   ....[1]....
        /*0060*/ 	.word	0x00000100


	//----- nvinfo : EIATTR_CBANK_PARAM_SIZE
	.align		4
.L_17:
        /*0064*/ 	.byte	0x03, 0x19
        /*0066*/ 	.short	0x0018


	//----- nvinfo : EIATTR_PARAM_CBANK
	.align		4
        /*0068*/ 	.byte	0x04, 0x0a
        /*006a*/ 	.short	(.L_19 - .L_18)
	.align		4
.L_18:
        /*006c*/ 	.word	index@(.nv.constant0.simple)
        /*0070*/ 	.short	0x0380
        /*0072*/ 	.short	0x0018


	//----- nvinfo : EIATTR_SW_WAR
	.align		4
.L_19:
        /*0074*/ 	.byte	0x04, 0x36
        /*0076*/ 	.short	(.L_21 - .L_20)
.L_20:
        /*0078*/ 	.word	0x00000008
.L_21:


//--------------------- .nv.callgraph             --------------------------
	.section	.nv.callgraph,"",@"SHT_CUDA_CALLGRAPH"
	.align	4
	.sectionentsize	8
	.align		4
        /*0000*/ 	.word	0x00000000
	.align		4
        /*0004*/ 	.word	0xffffffff
	.align		4
        /*0008*/ 	.word	0x00000000
	.align		4
        /*000c*/ 	.word	0xfffffffe
	.align		4
        /*0010*/ 	.word	0x00000000
	.align		4
        /*0014*/ 	.word	0xfffffffd
	.align		4
        /*0018*/ 	.word	0x00000000
	.align		4
        /*001c*/ 	.word	0xfffffffc


//--------------------- .text.simple              --------------------------
	.section	.text.simple,"ax",@progbits
	.align	128
        .global         simple
        .type           simple,@function
        .size           simple,(.L_x_1 - simple)
        .other          simple,@"STO_CUDA_ENTRY STV_DEFAULT"
simple:
.text.simple:
[----:B------:R-:W-:Y:S01]  /*0000*/  LDC R1, c[0x0][0x37c] ;  /* 0x0000df00ff017b82 */ /* 0x000fe20000000800 */
[----:B------:R-:W0:Y:S01]  /*0010*/  S2R R3, SR_CTAID.Y ;  /* 0x0000000000037919 */ /* 0x000e220000002600 */
[----:B------:R-:W1:Y:S01]  /*0020*/  LDCU UR4, c[0x0][0x360] ;  /* 0x00006c00ff0477ac */ /* 0x000e620008000800 */
[----:B------:R-:W0:Y:S01]  /*0030*/  S2R R0, SR_TID.Y ;  /* 0x0000000000007919 */ /* 0x000e220000002200 */
[----:B------:R-:W0:Y:S01]  /*0040*/  LDCU UR5, c[0x0][0x364] ;  /* 0x00006c80ff0577ac */ /* 0x000e220008000800 */
[----:B------:R-:W1:Y:S01]  /*0050*/  S2R R2, SR_CTAID.X ;  /* 0x0000000000027919 */ /* 0x000e620000002500 */
[----:B------:R-:W2:Y:S01]  /*0060*/  LDCU.64 UR6, c[0x0][0x380] ;  /* 0x00007000ff0677ac */ /* 0x000ea20008000a00 */
[----:B------:R-:W1:Y:S01]  /*0070*/  S2R R5, SR_TID.X ;  /* 0x0000000000057919 */ /* 0x000e620000002100 */
[----:B0-----:R-:W-:-:S05]  /*0080*/  IMAD R3, R3, UR5, R0 ;  /* 0x0000000503037c24 */ /* 0x001fca000f8e0200 */
[----:B--2---:R-:W-:Y:S01]  /*0090*/  ISETP.GE.AND P0, PT, R3, UR7, PT ;  /* 0x0000000703007c0c */ /* 0x004fe2000bf06270 */
[----:B-1----:R-:W-:-:S05]  /*00a0*/  IMAD R2, R2, UR4, R5 ;  /* 0x0000000402027c24 */ /* 0x002fca000f8e0205 */
[----:B------:R-:W-:-:S13]  /*00b0*/  ISETP.GE.OR P0, PT, R2, UR6, P0 ;  /* 0x0000000602007c0c */ /* 0x000fda0008706670 */
[----:B------:R-:W-:Y:S05]  /*00c0*/  @P0 EXIT ;  /* 0x000000000000094d */ /* 0x000fea0003800000 */
[----:B------:R-:W0:Y:S01]  /*00d0*/  LDCU UR4, c[0x0][0x390] ;  /* 0x00007200ff0477ac */ /* 0x000e220008000800 */
[----:B------:R-:W-:-:S04]  /*00e0*/  MOV R0, 0xff6464ff ;  /* 0xff6464ff00007802 */ /* 0x000fc80000000f00 */
[----:B0-----:R0:W-:Y:S02]  /*00f0*/  SUST.D.BA.2D.STRONG.SM.TRAP [R2], R0, UR4 ;  /* 0x70ff040002007f9d */ /* 0x0011e4000810a900 */
[----:B0-----:R-:W-:Y:S05]  /*0100*/  EXIT ;  /* 0x000000000000794d */ /* 0x001fea0003800000 */
.L_x_0:
[----:B------:R-:W-:-:S00]  /*0110*/  BRA `(.L_x_0) ;  /* 0xfffffffc00fc7947 */ /* 0x000fc0000383ffff */
[----:B------:R-:W-:-:S00]  /*0120*/  NOP ;  /* 0x0000000000007918 */ /* 0x000fc00000000000 */
        /* <DEDUP_REMOVED lines=13> */
.L_x_1:


//--------------------- .nv.shared.reserved.0     --------------------------
	.section	.nv.shared.reserved.0,"aw",@nobits
	.weak		__nv_reservedSMEM_offset_0_alias
	.size		__nv_reservedSMEM_offset_0_alias, 0, 64
	.other		__nv_reservedSMEM_offset_0_alias,@"STO_CUDA_RESERVED_SHARED STV_DEFAULT"
__nv_reservedSMEM_offset_0_alias:
	.zero		0
	.zero		64


//--------------------- .nv.constant0.simple      --------------------------
	.section	.nv.constant0.simple,"a",@progbits
	.sectionflags	@""
	.align	4
.nv.constant0.simple:
	.zero		920


//--------------------- SYMBOLS --------------------------

	.type		.nv.reservedSmem.offset0,@object
	.size		.nv.reservedSmem.offset0,0x4
